//
// Generated by NVIDIA NVVM Compiler
//
// Compiler Build ID: CL-36424714
// Cuda compilation tools, release 13.0, V13.0.88
// Based on NVVM 20.0.0
//

.version 9.0
.target sm_100
.address_size 64

	// .globl	_Z7softmaxPfS_S_i

.visible .entry _Z7softmaxPfS_S_i(
	.param .u64 .ptr .align 1 _Z7softmaxPfS_S_i_param_0,
	.param .u64 .ptr .align 1 _Z7softmaxPfS_S_i_param_1,
	.param .u64 .ptr .align 1 _Z7softmaxPfS_S_i_param_2,
	.param .u32 _Z7softmaxPfS_S_i_param_3
)
{


	ret;

}


// ===== COMPILED SASS (sm_100) =====

	.target	sm_100

	.elftype	@"ET_EXEC"


//--------------------- .note.nv.tkinfo           --------------------------
	.section	.note.nv.tkinfo,"",@"SHT_NOTE"
	.sectionflags	@"SHF_NOTE_NV_TKINFO"
	.tkinfo
        /*0018*/ 	.word	0x00000002
        /*0030*/ 	.string	""
        /*0030*/ 	.string	"ptxas"
        /*0030*/ 	.string	"Cuda compilation tools, release 13.0, V13.0.88"
        /*0030*/ 	.string	"Build cuda_13.0.r13.0/compiler.36424714_0"
        /*0030*/ 	.string	"-arch sm_100 -m 64 "



//--------------------- .note.nv.cuinfo           --------------------------
	.section	.note.nv.cuinfo,"",@"SHT_NOTE"
	.sectionflags	@"SHF_NOTE_NV_CUINFO"
        /*0018*/ 	.short	0x0002
        /*001a*/ 	.short	0x0064
        /*001c*/ 	.short	0x0082
	.zero		2


//--------------------- .nv.info                  --------------------------
	.section	.nv.info,"",@"SHT_CUDA_INFO"
	.align	4


	//----- nvinfo : EIATTR_REGCOUNT
	.align		4
        /*0000*/ 	.byte	0x04, 0x2f
        /*0002*/ 	.short	(.L_1 - .L_0)
	.align		4
.L_0:
        /*0004*/ 	.word	index@(_Z7softmaxPfS_S_i)
        /*0008*/ 	.word	0x00000004


	//----- nvinfo : EIATTR_FRAME_SIZE
	.align		4
.L_1:
        /*000c*/ 	.byte	0x04, 0x11
        /*000e*/ 	.short	(.L_3 - .L_2)
	.align		4
.L_2:
        /*0010*/ 	.word	index@(_Z7softmaxPfS_S_i)
        /*0014*/ 	.word	0x00000000


	//----- nvinfo : EIATTR_MIN_STACK_SIZE
	.align		4
.L_3:
        /*0018*/ 	.byte	0x04, 0x12
        /*001a*/ 	.short	(.L_5 - .L_4)
	.align		4
.L_4:
        /*001c*/ 	.word	index@(_Z7softmaxPfS_S_i)
        /*0020*/ 	.word	0x00000000
.L_5:


//--------------------- .nv.compat                --------------------------
	.section	.nv.compat,"",@"SHT_CUDA_COMPAT_INFO"
	.align	4
        /*0000*/ 	.byte	0x02, 0x09, 0x00, 0x00, 0x02, 0x02, 0x01, 0x00, 0x02, 0x05, 0x05, 0x00, 0x03, 0x07, 0x01, 0x01
        /*0010*/ 	.byte	0x02, 0x03, 0x00, 0x00, 0x02, 0x06, 0x01, 0x00, 0x04, 0x0b, 0x08, 0x00, 0x09, 0x00, 0x00, 0x00
        /*0020*/ 	.byte	0x00, 0x00, 0x00, 0x00


//--------------------- .nv.info._Z7softmaxPfS_S_i --------------------------
	.section	.nv.info._Z7softmaxPfS_S_i,"",@"SHT_CUDA_INFO"
	.sectionflags	@""
	.align	4


	//----- nvinfo : EIATTR_CUDA_API_VERSION
	.align		4
        /*0000*/ 	.byte	0x04, 0x37
        /*0002*/ 	.short	(.L_7 - .L_6)
.L_6:
        /*0004*/ 	.word	0x00000082


	//----- nvinfo : EIATTR_KPARAM_INFO
	.align		4
.L_7:
        /*0008*/ 	.byte	0x04, 0x17
        /*000a*/ 	.short	(.L_9 - .L_8)
.L_8:
        /*000c*/ 	.word	0x00000000
        /*0010*/ 	.short	0x0003
        /*0012*/ 	.short	0x0018
        /*0014*/ 	.byte	0x00, 0xf0, 0x11, 0x00


	//----- nvinfo : EIATTR_KPARAM_INFO
	.align		4
.L_9:
        /*0018*/ 	.byte	0x04, 0x17
        /*001a*/ 	.short	(.L_11 - .L_10)
.L_10:
        /*001c*/ 	.word	0x00000000
        /*0020*/ 	.short	0x0002
        /*0022*/ 	.short	0x0010
        /*0024*/ 	.byte	0x00, 0xf5, 0x21, 0x00


	//----- nvinfo : EIATTR_KPARAM_INFO
	.align		4
.L_11:
        /*0028*/ 	.byte	0x04, 0x17
        /*002a*/ 	.short	(.L_13 - .L_12)
.L_12:
        /*002c*/ 	.word	0x00000000
        /*0030*/ 	.short	0x0001
        /*0032*/ 	.short	0x0008
        /*0034*/ 	.byte	0x00, 0xf5, 0x21, 0x00


	//----- nvinfo : EIATTR_KPARAM_INFO
	.align		4
.L_13:
        /*0038*/ 	.byte	0x04, 0x17
        /*003a*/ 	.short	(.L_15 - .L_14)
.L_14:
        /*003c*/ 	.word	0x00000000
        /*0040*/ 	.short	0x0000
        /*0042*/ 	.short	0x0000
        /*0044*/ 	.byte	0x00, 0xf5, 0x21, 0x00


	//----- nvinfo : EIATTR_SPARSE_MMA_MASK
	.align		4
.L_15:
        /*0048*/ 	.byte	0x03, 0x50
        /*004a*/ 	.short	0x0000


	//----- nvinfo : EIATTR_MAXREG_COUNT
	.align		4
        /*004c*/ 	.byte	0x03, 0x1b
        /*004e*/ 	.short	0x00ff


	//----- nvinfo : EIATTR_MERCURY_ISA_VERSION
	.align		4
        /*0050*/ 	.byte	0x03, 0x5f
        /*0052*/ 	.short	0x0101


	//----- nvinfo : EIATTR_VRC_CTA_INIT_COUNT
	.align		4
        /*0054*/ 	.byte	0x02, 0x4a
	.zero		1
	.zero		1


	//----- nvinfo : EIATTR_EXIT_INSTR_OFFSETS
	.align		4
        /*0058*/ 	.byte	0x04, 0x1c
        /*005a*/ 	.short	(.L_17 - .L_16)


	//   ....[0]....
.L_16:
        /*005c*/ 	.word	0x00000010


	//----- nvinfo : EIATTR_CBANK_PARAM_SIZE
	.align		4
.L_17:
        /*0060*/ 	.byte	0x03, 0x19
        /*0062*/ 	.short	0x001c


	//----- nvinfo : EIATTR_PARAM_CBANK
	.align		4
        /*0064*/ 	.byte	0x04, 0x0a
        /*0066*/ 	.short	(.L_19 - .L_18)
	.align		4
.L_18:
        /*0068*/ 	.word	index@(.nv.constant0._Z7softmaxPfS_S_i)
        /*006c*/ 	.short	0x0380
        /*006e*/ 	.short	0x001c


	//----- nvinfo : EIATTR_SW_WAR
	.align		4
.L_19:
        /*0070*/ 	.byte	0x04, 0x36
        /*0072*/ 	.short	(.L_21 - .L_20)
.L_20:
        /*0074*/ 	.word	0x00000008
.L_21:


//--------------------- .nv.callgraph             --------------------------
	.section	.nv.callgraph,"",@"SHT_CUDA_CALLGRAPH"
	.align	4
	.sectionentsize	8
	.align		4
        /*0000*/ 	.word	0x00000000
	.align		4
        /*0004*/ 	.word	0xffffffff
	.align		4
        /*0008*/ 	.word	0x00000000
	.align		4
        /*000c*/ 	.word	0xfffffffe
	.align		4
        /*0010*/ 	.word	0x00000000
	.align		4
        /*0014*/ 	.word	0xfffffffd
	.align		4
        /*0018*/ 	.word	0x00000000
	.align		4
        /*001c*/ 	.word	0xfffffffc


//--------------------- .text._Z7softmaxPfS_S_i   --------------------------
	.section	.text._Z7softmaxPfS_S_i,"ax",@progbits
	.align	128
        .global         _Z7softmaxPfS_S_i
        .type           _Z7softmaxPfS_S_i,@function
        .size           _Z7softmaxPfS_S_i,(.L_x_1 - _Z7softmaxPfS_S_i)
        .other          _Z7softmaxPfS_S_i,@"STO_CUDA_ENTRY STV_DEFAULT"
_Z7softmaxPfS_S_i:
.text._Z7softmaxPfS_S_i:
[----:B------:R-:W-:Y:S01]  /*0000*/  LDC R1, c[0x0][0x37c] ;  /* 0x0000df00ff017b82 */ /* 0x000fe20000000800 */
[----:B------:R-:W-:Y:S05]  /*0010*/  EXIT ;  /* 0x000000000000794d */ /* 0x000fea0003800000 */
.L_x_0:
[----:B------:R-:W-:-:S00]  /*0020*/  BRA `(.L_x_0) ;  /* 0xfffffffc00fc7947 */ /* 0x000fc0000383ffff */
[----:B------:R-:W-:-:S00]  /*0030*/  NOP ;  /* 0x0000000000007918 */ /* 0x000fc00000000000 */
        /* <DEDUP_REMOVED lines=12> */
.L_x_1:


//--------------------- .nv.shared.reserved.0     --------------------------
	.section	.nv.shared.reserved.0,"aw",@nobits
	.weak		__nv_reservedSMEM_offset_0_alias
	.size		__nv_reservedSMEM_offset_0_alias, 0, 64
	.other		__nv_reservedSMEM_offset_0_alias,@"STO_CUDA_RESERVED_SHARED STV_DEFAULT"
__nv_reservedSMEM_offset_0_alias:
	.zero		0
	.zero		64


//--------------------- .nv.constant0._Z7softmaxPfS_S_i --------------------------
	.section	.nv.constant0._Z7softmaxPfS_S_i,"a",@progbits
	.sectionflags	@""
	.align	4
.nv.constant0._Z7softmaxPfS_S_i:
	.zero		924


//--------------------- SYMBOLS --------------------------

	.type		.nv.reservedSmem.offset0,@object
	.size		.nv.reservedSmem.offset0,0x4
